	.headerflags	@"EF_CUDA_TEXMODE_UNIFIED EF_CUDA_64BIT_ADDRESS EF_CUDA_ACCELERATORS EF_CUDA_SM90 EF_CUDA_VIRTUAL_SM(EF_CUDA_SM90)"
	.elftype	@"ET_EXEC"


//--------------------- .nv.info                  --------------------------
	.section	.nv.info,"",@"SHT_CUDA_INFO"
	.align	4


	//----- nvinfo : EIATTR_REGCOUNT
	.align		4
        /*0000*/ 	.byte	0x04, 0x2f
        /*0002*/ 	.short	(.L_1 - .L_0)
	.align		4
.L_0:
        /*0004*/ 	.word	index@(triton_poi_fused_convolution_relu_8)
        /*0008*/ 	.word	0x0000000c


	//----- nvinfo : EIATTR_MIN_STACK_SIZE
	.align		4
.L_1:
        /*000c*/ 	.byte	0x04, 0x12
        /*000e*/ 	.short	(.L_3 - .L_2)
	.align		4
.L_2:
        /*0010*/ 	.word	index@(triton_poi_fused_convolution_relu_8)
        /*0014*/ 	.word	0x00000000


	//----- nvinfo : EIATTR_FRAME_SIZE
	.align		4
.L_3:
        /*0018*/ 	.byte	0x04, 0x11
        /*001a*/ 	.short	(.L_5 - .L_4)
	.align		4
.L_4:
        /*001c*/ 	.word	index@(triton_poi_fused_convolution_relu_8)
        /*0020*/ 	.word	0x00000000


	//----- nvinfo : EIATTR_MIN_STACK_SIZE
	.align		4
.L_5:
        /*0024*/ 	.byte	0x04, 0x12
        /*0026*/ 	.short	(.L_7 - .L_6)
	.align		4
.L_6:
        /*0028*/ 	.word	index@(triton_poi_fused_convolution_relu_8)
        /*002c*/ 	.word	0x00000000
.L_7:


//--------------------- .nv.info.triton_poi_fused_convolution_relu_8 --------------------------
	.section	.nv.info.triton_poi_fused_convolution_relu_8,"",@"SHT_CUDA_INFO"
	.sectionflags	@""
	.align	4


	//----- nvinfo : EIATTR_CUDA_API_VERSION
	.align		4
        /*0000*/ 	.byte	0x04, 0x37
        /*0002*/ 	.short	(.L_9 - .L_8)
.L_8:
        /*0004*/ 	.word	0x0000007c


	//----- nvinfo : EIATTR_KPARAM_INFO
	.align		4
.L_9:
        /*0008*/ 	.byte	0x04, 0x17
        /*000a*/ 	.short	(.L_11 - .L_10)
.L_10:
        /*000c*/ 	.word	0x00000000
        /*0010*/ 	.short	0x0002
        /*0012*/ 	.short	0x0010
        /*0014*/ 	.byte	0x00, 0xf0, 0x11, 0x00


	//----- nvinfo : EIATTR_KPARAM_INFO
	.align		4
.L_11:
        /*0018*/ 	.byte	0x04, 0x17
        /*001a*/ 	.short	(.L_13 - .L_12)
.L_12:
        /*001c*/ 	.word	0x00000000
        /*0020*/ 	.short	0x0001
        /*0022*/ 	.short	0x0008
        /*0024*/ 	.byte	0x00, 0xf4, 0x21, 0x00


	//----- nvinfo : EIATTR_KPARAM_INFO
	.align		4
.L_13:
        /*0028*/ 	.byte	0x04, 0x17
        /*002a*/ 	.short	(.L_15 - .L_14)
.L_14:
        /*002c*/ 	.word	0x00000000
        /*0030*/ 	.short	0x0000
        /*0032*/ 	.short	0x0000
        /*0034*/ 	.byte	0x00, 0xf4, 0x21, 0x00


	//----- nvinfo : EIATTR_SPARSE_MMA_MASK
	.align		4
.L_15:
        /*0038*/ 	.byte	0x03, 0x50
        /*003a*/ 	.short	0x0000


	//----- nvinfo : EIATTR_MAXREG_COUNT
	.align		4
        /*003c*/ 	.byte	0x03, 0x1b
        /*003e*/ 	.short	0x00ff


	//----- nvinfo : EIATTR_EXIT_INSTR_OFFSETS
	.align		4
        /*0040*/ 	.byte	0x04, 0x1c
        /*0042*/ 	.short	(.L_17 - .L_16)


	//   ....[0]....
.L_16:
        /*0044*/ 	.word	0x00000190


	//----- nvinfo : EIATTR_REQNTID
	.align		4
.L_17:
        /*0048*/ 	.byte	0x04, 0x10
        /*004a*/ 	.short	(.L_19 - .L_18)
.L_18:
        /*004c*/ 	.word	0x00000080
        /*0050*/ 	.word	0x00000001
        /*0054*/ 	.word	0x00000001


	//----- nvinfo : EIATTR_CBANK_PARAM_SIZE
	.align		4
.L_19:
        /*0058*/ 	.byte	0x03, 0x19
        /*005a*/ 	.short	0x0014


	//----- nvinfo : EIATTR_PARAM_CBANK
	.align		4
        /*005c*/ 	.byte	0x04, 0x0a
        /*005e*/ 	.short	(.L_21 - .L_20)
	.align		4
.L_20:
        /*0060*/ 	.word	index@(.nv.constant0.triton_poi_fused_convolution_relu_8)
        /*0064*/ 	.short	0x0210
        /*0066*/ 	.short	0x0014


	//----- nvinfo : EIATTR_SW_WAR
	.align		4
.L_21:
        /*0068*/ 	.byte	0x04, 0x36
        /*006a*/ 	.short	(.L_23 - .L_22)
.L_22:
        /*006c*/ 	.word	0x00000008
.L_23:


//--------------------- .nv.callgraph             --------------------------
	.section	.nv.callgraph,"",@"SHT_CUDA_CALLGRAPH"
	.align	4
	.sectionentsize	8
	.align		4
        /*0000*/ 	.word	0x00000000
	.align		4
        /*0004*/ 	.word	0xffffffff
	.align		4
        /*0008*/ 	.word	0x00000000
	.align		4
        /*000c*/ 	.word	0xfffffffe
	.align		4
        /*0010*/ 	.word	0x00000000
	.align		4
        /*0014*/ 	.word	0xfffffffd
	.align		4
        /*0018*/ 	.word	0x00000000
	.align		4
        /*001c*/ 	.word	0xfffffffc


//--------------------- .text.triton_poi_fused_convolution_relu_8 --------------------------
	.section	.text.triton_poi_fused_convolution_relu_8,"ax",@progbits
	.align	128
        .global         triton_poi_fused_convolution_relu_8
        .type           triton_poi_fused_convolution_relu_8,@function
        .size           triton_poi_fused_convolution_relu_8,(.L_x_1 - triton_poi_fused_convolution_relu_8)
        .other          triton_poi_fused_convolution_relu_8,@"STO_CUDA_ENTRY STV_DEFAULT"
triton_poi_fused_convolution_relu_8:
.text.triton_poi_fused_convolution_relu_8:
[----:B------:R-:W-:Y:S01]  /*0000*/  LDC R1, c[0x0][0x28] ;  /* 0x00000a00ff017b82 */ /* 0x000fe20000000800 */
[----:B------:R-:W1:Y:S07]  /*0010*/  S2R R0, SR_TID.X ;  /* 0x0000000000007919 */ /* 0x000e6e0000002100 */
[----:B------:R-:W2:Y:S01]  /*0020*/  LDC.64 R4, c[0x0][0x218] ;  /* 0x00008600ff047b82 */ /* 0x000ea20000000a00 */
[----:B------:R-:W-:Y:S01]  /*0030*/  ULDC.64 UR4, c[0x0][0x208] ;  /* 0x0000820000047ab9 */ /* 0x000fe20000000a00 */
[----:B------:R-:W3:Y:S06]  /*0040*/  S2R R7, SR_CTAID.X ;  /* 0x0000000000077919 */ /* 0x000eec0000002500 */
[----:B------:R-:W4:Y:S01]  /*0050*/  LDC.64 R2, c[0x0][0x210] ;  /* 0x00008400ff027b82 */ /* 0x000f220000000a00 */
[----:B-1----:R-:W-:Y:S01]  /*0060*/  IMAD.SHL.U32 R0, R0, 0x2, RZ ;  /* 0x0000000200007824 */ /* 0x002fe200078e00ff */
[----:B---3--:R-:W-:-:S04]  /*0070*/  SHF.R.S32.HI R6, RZ, 0x17, R7 ;  /* 0x00000017ff067819 */ /* 0x008fc80000011407 */
[----:B------:R-:W-:-:S05]  /*0080*/  LOP3.LUT R0, R0, 0xfe, RZ, 0xc0, !PT ;  /* 0x000000fe00007812 */ /* 0x000fca00078ec0ff */
[----:B------:R-:W-:Y:S01]  /*0090*/  IMAD R7, R7, 0x100, R0 ;  /* 0x0000010007077824 */ /* 0x000fe200078e0200 */
[----:B------:R-:W-:-:S03]  /*00a0*/  SGXT R0, R6, 0x1 ;  /* 0x000000010600781a */ /* 0x000fc60000000200 */
[----:B----4-:R-:W-:Y:S01]  /*00b0*/  IMAD.WIDE R2, R7, 0x4, R2 ;  /* 0x0000000407027825 */ /* 0x010fe200078e0202 */
[----:B------:R-:W-:-:S04]  /*00c0*/  LEA.HI R0, R0, R7, RZ, 0x6 ;  /* 0x0000000700007211 */ /* 0x000fc800078f30ff */
[----:B------:R-:W-:-:S05]  /*00d0*/  LOP3.LUT R0, R0, 0xffffffc0, RZ, 0xc0, !PT ;  /* 0xffffffc000007812 */ /* 0x000fca00078ec0ff */
[----:B------:R-:W-:Y:S02]  /*00e0*/  IMAD.IADD R9, R7, 0x1, -R0 ;  /* 0x0000000107097824 */ /* 0x000fe400078e0a00 */
[----:B------:R-:W3:Y:S02]  /*00f0*/  LDG.E.64 R6, desc[UR4][R2.64] ;  /* 0x0000000402067981 */ /* 0x000ee4000c1e1b00 */
[----:B--2---:R-:W-:-:S06]  /*0100*/  IMAD.WIDE R4, R9, 0x4, R4 ;  /* 0x0000000409047825 */ /* 0x004fcc00078e0204 */
[----:B------:R-:W3:Y:S02]  /*0110*/  LDG.E.EL.64 R4, desc[UR4][R4.64] ;  /* 0x0000000404047981 */ /* 0x000ee4000c2e1b00 */
[C---:B---3--:R-:W-:Y:S01]  /*0120*/  FSETP.GEU.AND P0, PT, R6.reuse, -R4, PT ;  /* 0x800000040600720b */ /* 0x048fe20003f0e000 */
[----:B------:R-:W-:Y:S01]  /*0130*/  FADD R6, R6, R4 ;  /* 0x0000000406067221 */ /* 0x000fe20000000000 */
[C---:B------:R-:W-:Y:S01]  /*0140*/  FADD R0, R7.reuse, R5 ;  /* 0x0000000507007221 */ /* 0x040fe20000000000 */
[----:B------:R-:W-:-:S03]  /*0150*/  FSETP.GEU.AND P1, PT, R7, -R5, PT ;  /* 0x800000050700720b */ /* 0x000fc60003f2e000 */
[----:B------:R-:W-:Y:S02]  /*0160*/  FSEL R6, R6, RZ, P0 ;  /* 0x000000ff06067208 */ /* 0x000fe40000000000 */
[----:B------:R-:W-:-:S05]  /*0170*/  FSEL R7, R0, RZ, P1 ;  /* 0x000000ff00077208 */ /* 0x000fca0000800000 */
[----:B------:R-:W-:Y:S01]  /*0180*/  STG.E.64 desc[UR4][R2.64], R6 ;  /* 0x0000000602007986 */ /* 0x000fe2000c101b04 */
[----:B------:R-:W-:Y:S05]  /*0190*/  EXIT ;  /* 0x000000000000794d */ /* 0x000fea0003800000 */
.L_x_0:
[----:B------:R-:W-:-:S00]  /*01a0*/  BRA `(.L_x_0) ;  /* 0xfffffffc00fc7947 */ /* 0x000fc0000383ffff */
[----:B------:R-:W-:-:S00]  /*01b0*/  NOP ;  /* 0x0000000000007918 */ /* 0x000fc00000000000 */
        /* <DEDUP_REMOVED lines=12> */
.L_x_1:


//--------------------- .nv.constant0.triton_poi_fused_convolution_relu_8 --------------------------
	.section	.nv.constant0.triton_poi_fused_convolution_relu_8,"a",@progbits
	.sectionflags	@""
	.align	4
.nv.constant0.triton_poi_fused_convolution_relu_8:
	.zero		548
